//
// Generated by NVIDIA NVVM Compiler
//
// Compiler Build ID: CL-36424714
// Cuda compilation tools, release 13.0, V13.0.88
// Based on NVVM 20.0.0
//

.version 9.0
.target sm_100
.address_size 64

	// .globl	_Z17naive_cuda_matmalPfPKfS1_llllllllll

.visible .entry _Z17naive_cuda_matmalPfPKfS1_llllllllll(
	.param .u64 .ptr .align 1 _Z17naive_cuda_matmalPfPKfS1_llllllllll_param_0,
	.param .u64 .ptr .align 1 _Z17naive_cuda_matmalPfPKfS1_llllllllll_param_1,
	.param .u64 .ptr .align 1 _Z17naive_cuda_matmalPfPKfS1_llllllllll_param_2,
	.param .u64 _Z17naive_cuda_matmalPfPKfS1_llllllllll_param_3,
	.param .u64 _Z17naive_cuda_matmalPfPKfS1_llllllllll_param_4,
	.param .u64 _Z17naive_cuda_matmalPfPKfS1_llllllllll_param_5,
	.param .u64 _Z17naive_cuda_matmalPfPKfS1_llllllllll_param_6,
	.param .u64 _Z17naive_cuda_matmalPfPKfS1_llllllllll_param_7,
	.param .u64 _Z17naive_cuda_matmalPfPKfS1_llllllllll_param_8,
	.param .u64 _Z17naive_cuda_matmalPfPKfS1_llllllllll_param_9,
	.param .u64 _Z17naive_cuda_matmalPfPKfS1_llllllllll_param_10,
	.param .u64 _Z17naive_cuda_matmalPfPKfS1_llllllllll_param_11,
	.param .u64 _Z17naive_cuda_matmalPfPKfS1_llllllllll_param_12
)
{
	.reg .pred 	%p<13>;
	.reg .b32 	%r<10>;
	.reg .b32 	%f<68>;
	.reg .b64 	%rd<122>;

	ld.param.u64 	%rd35, [_Z17naive_cuda_matmalPfPKfS1_llllllllll_param_1];
	ld.param.u64 	%rd36, [_Z17naive_cuda_matmalPfPKfS1_llllllllll_param_2];
	ld.param.u64 	%rd37, [_Z17naive_cuda_matmalPfPKfS1_llllllllll_param_3];
	ld.param.u64 	%rd38, [_Z17naive_cuda_matmalPfPKfS1_llllllllll_param_4];
	ld.param.u64 	%rd28, [_Z17naive_cuda_matmalPfPKfS1_llllllllll_param_5];
	ld.param.u64 	%rd29, [_Z17naive_cuda_matmalPfPKfS1_llllllllll_param_6];
	ld.param.u64 	%rd30, [_Z17naive_cuda_matmalPfPKfS1_llllllllll_param_7];
	ld.param.u64 	%rd31, [_Z17naive_cuda_matmalPfPKfS1_llllllllll_param_8];
	ld.param.u64 	%rd32, [_Z17naive_cuda_matmalPfPKfS1_llllllllll_param_9];
	ld.param.u64 	%rd33, [_Z17naive_cuda_matmalPfPKfS1_llllllllll_param_10];
	ld.param.u64 	%rd34, [_Z17naive_cuda_matmalPfPKfS1_llllllllll_param_11];
	cvta.to.global.u64 	%rd1, %rd36;
	cvta.to.global.u64 	%rd2, %rd35;
	mov.u32 	%r1, %ctaid.x;
	mov.u32 	%r2, %ntid.x;
	mov.u32 	%r3, %tid.x;
	mad.lo.s32 	%r4, %r1, %r2, %r3;
	mov.u32 	%r5, %ctaid.y;
	mov.u32 	%r6, %ntid.y;
	mov.u32 	%r7, %tid.y;
	mad.lo.s32 	%r8, %r5, %r6, %r7;
	cvt.s64.s32 	%rd3, %r4;
	setp.lt.s64 	%p1, %rd37, %rd3;
	cvt.u64.u32 	%rd4, %r8;
	setp.lt.s64 	%p2, %rd38, %rd4;
	or.pred  	%p3, %p1, %p2;
	@%p3 bra 	$L__BB0_14;
	setp.lt.s64 	%p4, %rd28, 1;
	mov.f32 	%f67, 0f00000000;
	@%p4 bra 	$L__BB0_13;
	mul.lo.s64 	%rd5, %rd29, %rd3;
	mul.lo.s64 	%rd6, %rd32, %rd4;
	and.b64  	%rd7, %rd28, 7;
	setp.lt.u64 	%p5, %rd28, 8;
	mov.f32 	%f67, 0f00000000;
	mov.b64 	%rd120, 0;
	@%p5 bra 	$L__BB0_5;
	and.b64  	%rd120, %rd28, 9223372036854775800;
	shl.b64 	%rd41, %rd5, 2;
	add.s64 	%rd117, %rd2, %rd41;
	shl.b64 	%rd10, %rd30, 5;
	shl.b64 	%rd42, %rd6, 2;
	add.s64 	%rd116, %rd1, %rd42;
	shl.b64 	%rd12, %rd31, 5;
	shl.b64 	%rd13, %rd30, 2;
	shl.b64 	%rd14, %rd31, 2;
	mov.f32 	%f67, 0f00000000;
	mov.u64 	%rd118, %rd120;
$L__BB0_4:
	.pragma "nounroll";
	ld.global.f32 	%f17, [%rd117];
	ld.global.f32 	%f18, [%rd116];
	fma.rn.f32 	%f19, %f17, %f18, %f67;
	add.s64 	%rd43, %rd117, %rd13;
	ld.global.f32 	%f20, [%rd43];
	add.s64 	%rd44, %rd116, %rd14;
	ld.global.f32 	%f21, [%rd44];
	fma.rn.f32 	%f22, %f20, %f21, %f19;
	add.s64 	%rd45, %rd43, %rd13;
	ld.global.f32 	%f23, [%rd45];
	add.s64 	%rd46, %rd44, %rd14;
	ld.global.f32 	%f24, [%rd46];
	fma.rn.f32 	%f25, %f23, %f24, %f22;
	add.s64 	%rd47, %rd45, %rd13;
	ld.global.f32 	%f26, [%rd47];
	add.s64 	%rd48, %rd46, %rd14;
	ld.global.f32 	%f27, [%rd48];
	fma.rn.f32 	%f28, %f26, %f27, %f25;
	add.s64 	%rd49, %rd47, %rd13;
	ld.global.f32 	%f29, [%rd49];
	add.s64 	%rd50, %rd48, %rd14;
	ld.global.f32 	%f30, [%rd50];
	fma.rn.f32 	%f31, %f29, %f30, %f28;
	add.s64 	%rd51, %rd49, %rd13;
	ld.global.f32 	%f32, [%rd51];
	add.s64 	%rd52, %rd50, %rd14;
	ld.global.f32 	%f33, [%rd52];
	fma.rn.f32 	%f34, %f32, %f33, %f31;
	add.s64 	%rd53, %rd51, %rd13;
	ld.global.f32 	%f35, [%rd53];
	add.s64 	%rd54, %rd52, %rd14;
	ld.global.f32 	%f36, [%rd54];
	fma.rn.f32 	%f37, %f35, %f36, %f34;
	add.s64 	%rd55, %rd53, %rd13;
	ld.global.f32 	%f38, [%rd55];
	add.s64 	%rd56, %rd54, %rd14;
	ld.global.f32 	%f39, [%rd56];
	fma.rn.f32 	%f67, %f38, %f39, %f37;
	add.s64 	%rd118, %rd118, -8;
	add.s64 	%rd117, %rd117, %rd10;
	add.s64 	%rd116, %rd116, %rd12;
	setp.ne.s64 	%p6, %rd118, 0;
	@%p6 bra 	$L__BB0_4;
$L__BB0_5:
	setp.eq.s64 	%p7, %rd7, 0;
	@%p7 bra 	$L__BB0_13;
	and.b64  	%rd22, %rd28, 3;
	setp.lt.u64 	%p8, %rd7, 4;
	@%p8 bra 	$L__BB0_8;
	mad.lo.s64 	%rd57, %rd120, %rd30, %rd5;
	shl.b64 	%rd58, %rd57, 2;
	add.s64 	%rd59, %rd2, %rd58;
	ld.global.f32 	%f41, [%rd59];
	mad.lo.s64 	%rd60, %rd120, %rd31, %rd6;
	shl.b64 	%rd61, %rd60, 2;
	add.s64 	%rd62, %rd1, %rd61;
	ld.global.f32 	%f42, [%rd62];
	fma.rn.f32 	%f43, %f41, %f42, %f67;
	add.s64 	%rd63, %rd120, 1;
	and.b64  	%rd64, %rd63, 4294967295;
	mad.lo.s64 	%rd65, %rd64, %rd30, %rd5;
	shl.b64 	%rd66, %rd65, 2;
	add.s64 	%rd67, %rd2, %rd66;
	ld.global.f32 	%f44, [%rd67];
	mad.lo.s64 	%rd68, %rd64, %rd31, %rd6;
	shl.b64 	%rd69, %rd68, 2;
	add.s64 	%rd70, %rd1, %rd69;
	ld.global.f32 	%f45, [%rd70];
	fma.rn.f32 	%f46, %f44, %f45, %f43;
	add.s64 	%rd71, %rd120, 2;
	and.b64  	%rd72, %rd71, 4294967295;
	mad.lo.s64 	%rd73, %rd72, %rd30, %rd5;
	shl.b64 	%rd74, %rd73, 2;
	add.s64 	%rd75, %rd2, %rd74;
	ld.global.f32 	%f47, [%rd75];
	mad.lo.s64 	%rd76, %rd72, %rd31, %rd6;
	shl.b64 	%rd77, %rd76, 2;
	add.s64 	%rd78, %rd1, %rd77;
	ld.global.f32 	%f48, [%rd78];
	fma.rn.f32 	%f49, %f47, %f48, %f46;
	add.s64 	%rd79, %rd120, 3;
	and.b64  	%rd80, %rd79, 4294967295;
	mad.lo.s64 	%rd81, %rd80, %rd30, %rd5;
	shl.b64 	%rd82, %rd81, 2;
	add.s64 	%rd83, %rd2, %rd82;
	ld.global.f32 	%f50, [%rd83];
	mad.lo.s64 	%rd84, %rd80, %rd31, %rd6;
	shl.b64 	%rd85, %rd84, 2;
	add.s64 	%rd86, %rd1, %rd85;
	ld.global.f32 	%f51, [%rd86];
	fma.rn.f32 	%f67, %f50, %f51, %f49;
	add.s64 	%rd87, %rd120, 4;
	and.b64  	%rd120, %rd87, 4294967295;
$L__BB0_8:
	setp.eq.s64 	%p9, %rd22, 0;
	@%p9 bra 	$L__BB0_13;
	setp.eq.s64 	%p10, %rd22, 1;
	@%p10 bra 	$L__BB0_11;
	mad.lo.s64 	%rd88, %rd120, %rd30, %rd5;
	shl.b64 	%rd89, %rd88, 2;
	add.s64 	%rd90, %rd2, %rd89;
	ld.global.f32 	%f53, [%rd90];
	mad.lo.s64 	%rd91, %rd120, %rd31, %rd6;
	shl.b64 	%rd92, %rd91, 2;
	add.s64 	%rd93, %rd1, %rd92;
	ld.global.f32 	%f54, [%rd93];
	fma.rn.f32 	%f55, %f53, %f54, %f67;
	add.s64 	%rd94, %rd120, 1;
	and.b64  	%rd95, %rd94, 4294967295;
	mad.lo.s64 	%rd96, %rd95, %rd30, %rd5;
	shl.b64 	%rd97, %rd96, 2;
	add.s64 	%rd98, %rd2, %rd97;
	ld.global.f32 	%f56, [%rd98];
	mad.lo.s64 	%rd99, %rd95, %rd31, %rd6;
	shl.b64 	%rd100, %rd99, 2;
	add.s64 	%rd101, %rd1, %rd100;
	ld.global.f32 	%f57, [%rd101];
	fma.rn.f32 	%f67, %f56, %f57, %f55;
	add.s64 	%rd102, %rd120, 2;
	and.b64  	%rd120, %rd102, 4294967295;
$L__BB0_11:
	and.b64  	%rd103, %rd28, 1;
	setp.eq.b64 	%p11, %rd103, 1;
	not.pred 	%p12, %p11;
	@%p12 bra 	$L__BB0_13;
	mad.lo.s64 	%rd104, %rd120, %rd30, %rd5;
	shl.b64 	%rd105, %rd104, 2;
	add.s64 	%rd106, %rd2, %rd105;
	ld.global.f32 	%f58, [%rd106];
	mad.lo.s64 	%rd107, %rd120, %rd31, %rd6;
	shl.b64 	%rd108, %rd107, 2;
	add.s64 	%rd109, %rd1, %rd108;
	ld.global.f32 	%f59, [%rd109];
	fma.rn.f32 	%f67, %f58, %f59, %f67;
$L__BB0_13:
	ld.param.u64 	%rd115, [_Z17naive_cuda_matmalPfPKfS1_llllllllll_param_0];
	mul.lo.s64 	%rd110, %rd33, %rd3;
	mad.lo.s64 	%rd111, %rd34, %rd4, %rd110;
	cvta.to.global.u64 	%rd112, %rd115;
	shl.b64 	%rd113, %rd111, 2;
	add.s64 	%rd114, %rd112, %rd113;
	st.global.f32 	[%rd114], %f67;
$L__BB0_14:
	ret;

}


// ===== COMPILED SASS (sm_100) =====

	.target	sm_100

	.elftype	@"ET_EXEC"


//--------------------- .note.nv.tkinfo           --------------------------
	.section	.note.nv.tkinfo,"",@"SHT_NOTE"
	.sectionflags	@"SHF_NOTE_NV_TKINFO"
	.tkinfo
        /*0018*/ 	.word	0x00000002
        /*0030*/ 	.string	""
        /*0030*/ 	.string	"ptxas"
        /*0030*/ 	.string	"Cuda compilation tools, release 13.0, V13.0.88"
        /*0030*/ 	.string	"Build cuda_13.0.r13.0/compiler.36424714_0"
        /*0030*/ 	.string	"-arch sm_100 -m 64 "



//--------------------- .note.nv.cuinfo           --------------------------
	.section	.note.nv.cuinfo,"",@"SHT_NOTE"
	.sectionflags	@"SHF_NOTE_NV_CUINFO"
        /*0018*/ 	.short	0x0002
        /*001a*/ 	.short	0x0064
        /*001c*/ 	.short	0x0082
	.zero		2


//--------------------- .nv.info                  --------------------------
	.section	.nv.info,"",@"SHT_CUDA_INFO"
	.align	4


	//----- nvinfo : EIATTR_REGCOUNT
	.align		4
        /*0000*/ 	.byte	0x04, 0x2f
        /*0002*/ 	.short	(.L_1 - .L_0)
	.align		4
.L_0:
        /*0004*/ 	.word	index@(_Z17naive_cuda_matmalPfPKfS1_llllllllll)
        /*0008*/ 	.word	0x00000020


	//----- nvinfo : EIATTR_FRAME_SIZE
	.align		4
.L_1:
        /*000c*/ 	.byte	0x04, 0x11
        /*000e*/ 	.short	(.L_3 - .L_2)
	.align		4
.L_2:
        /*0010*/ 	.word	index@(_Z17naive_cuda_matmalPfPKfS1_llllllllll)
        /*0014*/ 	.word	0x00000000


	//----- nvinfo : EIATTR_MIN_STACK_SIZE
	.align		4
.L_3:
        /*0018*/ 	.byte	0x04, 0x12
        /*001a*/ 	.short	(.L_5 - .L_4)
	.align		4
.L_4:
        /*001c*/ 	.word	index@(_Z17naive_cuda_matmalPfPKfS1_llllllllll)
        /*0020*/ 	.word	0x00000000
.L_5:


//--------------------- .nv.compat                --------------------------
	.section	.nv.compat,"",@"SHT_CUDA_COMPAT_INFO"
	.align	4
        /*0000*/ 	.byte	0x02, 0x09, 0x00, 0x00, 0x02, 0x02, 0x01, 0x00, 0x02, 0x05, 0x05, 0x00, 0x03, 0x07, 0x01, 0x01
        /*0010*/ 	.byte	0x02, 0x03, 0x00, 0x00, 0x02, 0x06, 0x01, 0x00, 0x04, 0x0b, 0x08, 0x00, 0x09, 0x00, 0x00, 0x00
        /*0020*/ 	.byte	0x00, 0x00, 0x00, 0x00


//--------------------- .nv.info._Z17naive_cuda_matmalPfPKfS1_llllllllll --------------------------
	.section	.nv.info._Z17naive_cuda_matmalPfPKfS1_llllllllll,"",@"SHT_CUDA_INFO"
	.sectionflags	@""
	.align	4


	//----- nvinfo : EIATTR_CUDA_API_VERSION
	.align		4
        /*0000*/ 	.byte	0x04, 0x37
        /*0002*/ 	.short	(.L_7 - .L_6)
.L_6:
        /*0004*/ 	.word	0x00000082


	//----- nvinfo : EIATTR_KPARAM_INFO
	.align		4
.L_7:
        /*0008*/ 	.byte	0x04, 0x17
        /*000a*/ 	.short	(.L_9 - .L_8)
.L_8:
        /*000c*/ 	.word	0x00000000
        /*0010*/ 	.short	0x000c
        /*0012*/ 	.short	0x0060
        /*0014*/ 	.byte	0x00, 0xf0, 0x21, 0x00


	//----- nvinfo : EIATTR_KPARAM_INFO
	.align		4
.L_9:
        /*0018*/ 	.byte	0x04, 0x17
        /*001a*/ 	.short	(.L_11 - .L_10)
.L_10:
        /*001c*/ 	.word	0x00000000
        /*0020*/ 	.short	0x000b
        /*0022*/ 	.short	0x0058
        /*0024*/ 	.byte	0x00, 0xf0, 0x21, 0x00


	//----- nvinfo : EIATTR_KPARAM_INFO
	.align		4
.L_11:
        /*0028*/ 	.byte	0x04, 0x17
        /*002a*/ 	.short	(.L_13 - .L_12)
.L_12:
        /*002c*/ 	.word	0x00000000
        /*0030*/ 	.short	0x000a
        /*0032*/ 	.short	0x0050
        /*0034*/ 	.byte	0x00, 0xf0, 0x21, 0x00


	//----- nvinfo : EIATTR_KPARAM_INFO
	.align		4
.L_13:
        /*0038*/ 	.byte	0x04, 0x17
        /*003a*/ 	.short	(.L_15 - .L_14)
.L_14:
        /*003c*/ 	.word	0x00000000
        /*0040*/ 	.short	0x0009
        /*0042*/ 	.short	0x0048
        /*0044*/ 	.byte	0x00, 0xf0, 0x21, 0x00


	//----- nvinfo : EIATTR_KPARAM_INFO
	.align		4
.L_15:
        /*0048*/ 	.byte	0x04, 0x17
        /*004a*/ 	.short	(.L_17 - .L_16)
.L_16:
        /*004c*/ 	.word	0x00000000
        /*0050*/ 	.short	0x0008
        /*0052*/ 	.short	0x0040
        /*0054*/ 	.byte	0x00, 0xf0, 0x21, 0x00


	//----- nvinfo : EIATTR_KPARAM_INFO
	.align		4
.L_17:
        /*0058*/ 	.byte	0x04, 0x17
        /*005a*/ 	.short	(.L_19 - .L_18)
.L_18:
        /*005c*/ 	.word	0x00000000
        /*0060*/ 	.short	0x0007
        /*0062*/ 	.short	0x0038
        /*0064*/ 	.byte	0x00, 0xf0, 0x21, 0x00


	//----- nvinfo : EIATTR_KPARAM_INFO
	.align		4
.L_19:
        /*0068*/ 	.byte	0x04, 0x17
        /*006a*/ 	.short	(.L_21 - .L_20)
.L_20:
        /*006c*/ 	.word	0x00000000
        /*0070*/ 	.short	0x0006
        /*0072*/ 	.short	0x0030
        /*0074*/ 	.byte	0x00, 0xf0, 0x21, 0x00


	//----- nvinfo : EIATTR_KPARAM_INFO
	.align		4
.L_21:
        /*0078*/ 	.byte	0x04, 0x17
        /*007a*/ 	.short	(.L_23 - .L_22)
.L_22:
        /*007c*/ 	.word	0x00000000
        /*0080*/ 	.short	0x0005
        /*0082*/ 	.short	0x0028
        /*0084*/ 	.byte	0x00, 0xf0, 0x21, 0x00


	//----- nvinfo : EIATTR_KPARAM_INFO
	.align		4
.L_23:
        /*0088*/ 	.byte	0x04, 0x17
        /*008a*/ 	.short	(.L_25 - .L_24)
.L_24:
        /*008c*/ 	.word	0x00000000
        /*0090*/ 	.short	0x0004
        /*0092*/ 	.short	0x0020
        /*0094*/ 	.byte	0x00, 0xf0, 0x21, 0x00


	//----- nvinfo : EIATTR_KPARAM_INFO
	.align		4
.L_25:
        /*0098*/ 	.byte	0x04, 0x17
        /*009a*/ 	.short	(.L_27 - .L_26)
.L_26:
        /*009c*/ 	.word	0x00000000
        /*00a0*/ 	.short	0x0003
        /*00a2*/ 	.short	0x0018
        /*00a4*/ 	.byte	0x00, 0xf0, 0x21, 0x00


	//----- nvinfo : EIATTR_KPARAM_INFO
	.align		4
.L_27:
        /*00a8*/ 	.byte	0x04, 0x17
        /*00aa*/ 	.short	(.L_29 - .L_28)
.L_28:
        /*00ac*/ 	.word	0x00000000
        /*00b0*/ 	.short	0x0002
        /*00b2*/ 	.short	0x0010
        /*00b4*/ 	.byte	0x00, 0xf5, 0x21, 0x00


	//----- nvinfo : EIATTR_KPARAM_INFO
	.align		4
.L_29:
        /*00b8*/ 	.byte	0x04, 0x17
        /*00ba*/ 	.short	(.L_31 - .L_30)
.L_30:
        /*00bc*/ 	.word	0x00000000
        /*00c0*/ 	.short	0x0001
        /*00c2*/ 	.short	0x0008
        /*00c4*/ 	.byte	0x00, 0xf5, 0x21, 0x00


	//----- nvinfo : EIATTR_KPARAM_INFO
	.align		4
.L_31:
        /*00c8*/ 	.byte	0x04, 0x17
        /*00ca*/ 	.short	(.L_33 - .L_32)
.L_32:
        /*00cc*/ 	.word	0x00000000
        /*00d0*/ 	.short	0x0000
        /*00d2*/ 	.short	0x0000
        /*00d4*/ 	.byte	0x00, 0xf5, 0x21, 0x00


	//----- nvinfo : EIATTR_SPARSE_MMA_MASK
	.align		4
.L_33:
        /*00d8*/ 	.byte	0x03, 0x50
        /*00da*/ 	.short	0x0000


	//----- nvinfo : EIATTR_MAXREG_COUNT
	.align		4
        /*00dc*/ 	.byte	0x03, 0x1b
        /*00de*/ 	.short	0x00ff


	//----- nvinfo : EIATTR_MERCURY_ISA_VERSION
	.align		4
        /*00e0*/ 	.byte	0x03, 0x5f
        /*00e2*/ 	.short	0x0101


	//----- nvinfo : EIATTR_VRC_CTA_INIT_COUNT
	.align		4
        /*00e4*/ 	.byte	0x02, 0x4a
	.zero		1
	.zero		1


	//----- nvinfo : EIATTR_EXIT_INSTR_OFFSETS
	.align		4
        /*00e8*/ 	.byte	0x04, 0x1c
        /*00ea*/ 	.short	(.L_35 - .L_34)


	//   ....[0]....
.L_34:
        /*00ec*/ 	.word	0x00000100


	//   ....[1]....
        /*00f0*/ 	.word	0x000010b0


	//----- nvinfo : EIATTR_CBANK_PARAM_SIZE
	.align		4
.L_35:
        /*00f4*/ 	.byte	0x03, 0x19
        /*00f6*/ 	.short	0x0068


	//----- nvinfo : EIATTR_PARAM_CBANK
	.align		4
        /*00f8*/ 	.byte	0x04, 0x0a
        /*00fa*/ 	.short	(.L_37 - .L_36)
	.align		4
.L_36:
        /*00fc*/ 	.word	index@(.nv.constant0._Z17naive_cuda_matmalPfPKfS1_llllllllll)
        /*0100*/ 	.short	0x0380
        /*0102*/ 	.short	0x0068


	//----- nvinfo : EIATTR_SW_WAR
	.align		4
.L_37:
        /*0104*/ 	.byte	0x04, 0x36
        /*0106*/ 	.short	(.L_39 - .L_38)
.L_38:
        /*0108*/ 	.word	0x00000008
.L_39:


//--------------------- .nv.callgraph             --------------------------
	.section	.nv.callgraph,"",@"SHT_CUDA_CALLGRAPH"
	.align	4
	.sectionentsize	8
	.align		4
        /*0000*/ 	.word	0x00000000
	.align		4
        /*0004*/ 	.word	0xffffffff
	.align		4
        /*0008*/ 	.word	0x00000000
	.align		4
        /*000c*/ 	.word	0xfffffffe
	.align		4
        /*0010*/ 	.word	0x00000000
	.align		4
        /*0014*/ 	.word	0xfffffffd
	.align		4
        /*0018*/ 	.word	0x00000000
	.align		4
        /*001c*/ 	.word	0xfffffffc


//--------------------- .text._Z17naive_cuda_matmalPfPKfS1_llllllllll --------------------------
	.section	.text._Z17naive_cuda_matmalPfPKfS1_llllllllll,"ax",@progbits
	.align	128
        .global         _Z17naive_cuda_matmalPfPKfS1_llllllllll
        .type           _Z17naive_cuda_matmalPfPKfS1_llllllllll,@function
        .size           _Z17naive_cuda_matmalPfPKfS1_llllllllll,(.L_x_6 - _Z17naive_cuda_matmalPfPKfS1_llllllllll)
        .other          _Z17naive_cuda_matmalPfPKfS1_llllllllll,@"STO_CUDA_ENTRY STV_DEFAULT"
_Z17naive_cuda_matmalPfPKfS1_llllllllll:
.text._Z17naive_cuda_matmalPfPKfS1_llllllllll:
[----:B------:R-:W-:Y:S01]  /*0000*/  LDC R1, c[0x0][0x37c] ;  /* 0x0000df00ff017b82 */ /* 0x000fe20000000800 */
[----:B------:R-:W0:Y:S07]  /*0010*/  S2R R5, SR_TID.Y ;  /* 0x0000000000057919 */ /* 0x000e2e0000002200 */
[----:B------:R-:W1:Y:S01]  /*0020*/  LDC R2, c[0x0][0x360] ;  /* 0x0000d800ff027b82 */ /* 0x000e620000000800 */
[----:B------:R-:W2:Y:S01]  /*0030*/  LDCU.64 UR6, c[0x0][0x3a0] ;  /* 0x00007400ff0677ac */ /* 0x000ea20008000a00 */
[----:B------:R-:W1:Y:S01]  /*0040*/  S2R R3, SR_TID.X ;  /* 0x0000000000037919 */ /* 0x000e620000002100 */
[----:B------:R-:W3:Y:S05]  /*0050*/  LDCU.64 UR8, c[0x0][0x398] ;  /* 0x00007300ff0877ac */ /* 0x000eea0008000a00 */
[----:B------:R-:W0:Y:S08]  /*0060*/  S2UR UR5, SR_CTAID.Y ;  /* 0x00000000000579c3 */ /* 0x000e300000002600 */
[----:B------:R-:W0:Y:S08]  /*0070*/  LDC R0, c[0x0][0x364] ;  /* 0x0000d900ff007b82 */ /* 0x000e300000000800 */
[----:B------:R-:W1:Y:S01]  /*0080*/  S2UR UR4, SR_CTAID.X ;  /* 0x00000000000479c3 */ /* 0x000e620000002500 */
[----:B0-----:R-:W-:-:S05]  /*0090*/  IMAD R0, R0, UR5, R5 ;  /* 0x0000000500007c24 */ /* 0x001fca000f8e0205 */
[----:B--2---:R-:W-:Y:S01]  /*00a0*/  ISETP.GT.U32.AND P1, PT, R0, UR6, PT ;  /* 0x0000000600007c0c */ /* 0x004fe2000bf24070 */
[----:B-1----:R-:W-:-:S03]  /*00b0*/  IMAD R2, R2, UR4, R3 ;  /* 0x0000000402027c24 */ /* 0x002fc6000f8e0203 */
[----:B------:R-:W-:Y:S02]  /*00c0*/  ISETP.GT.AND.EX P1, PT, RZ, UR7, PT, P1 ;  /* 0x00000007ff007c0c */ /* 0x000fe4000bf24310 */
[----:B---3--:R-:W-:Y:S02]  /*00d0*/  ISETP.GT.U32.AND P0, PT, R2, UR8, PT ;  /* 0x0000000802007c0c */ /* 0x008fe4000bf04070 */
[----:B------:R-:W-:-:S04]  /*00e0*/  SHF.R.S32.HI R3, RZ, 0x1f, R2 ;  /* 0x0000001fff037819 */ /* 0x000fc80000011402 */
[----:B------:R-:W-:-:S13]  /*00f0*/  ISETP.GT.OR.EX P0, PT, R3, UR9, P1, P0 ;  /* 0x0000000903007c0c */ /* 0x000fda0008f04700 */
[----:B------:R-:W-:Y:S05]  /*0100*/  @P0 EXIT ;  /* 0x000000000000094d */ /* 0x000fea0003800000 */
[----:B------:R-:W0:Y:S01]  /*0110*/  LDCU.64 UR6, c[0x0][0x3a8] ;  /* 0x00007500ff0677ac */ /* 0x000e220008000a00 */
[----:B------:R-:W-:Y:S01]  /*0120*/  HFMA2 R18, -RZ, RZ, 0, 0 ;  /* 0x00000000ff127431 */ /* 0x000fe200000001ff */
[----:B------:R-:W1:Y:S01]  /*0130*/  LDCU.64 UR10, c[0x0][0x358] ;  /* 0x00006b00ff0a77ac */ /* 0x000e620008000a00 */
[----:B0-----:R-:W-:-:S04]  /*0140*/  UISETP.GE.U32.AND UP0, UPT, UR6, 0x1, UPT ;  /* 0x000000010600788c */ /* 0x001fc8000bf06070 */
[----:B------:R-:W-:-:S09]  /*0150*/  UISETP.GE.AND.EX UP0, UPT, UR7, URZ, UPT, UP0 ;  /* 0x000000ff0700728c */ /* 0x000fd2000bf06300 */
[----:B-1----:R-:W-:Y:S05]  /*0160*/  BRA.U !UP0, `(.L_x_0) ;  /* 0x0000000d08a47547 */ /* 0x002fea000b800000 */
[----:B------:R-:W0:Y:S01]  /*0170*/  LDCU.64 UR4, c[0x0][0x3b0] ;  /* 0x00007600ff0477ac */ /* 0x000e220008000a00 */
[----:B------:R-:W-:Y:S01]  /*0180*/  IMAD.MOV.U32 R18, RZ, RZ, RZ ;  /* 0x000000ffff127224 */ /* 0x000fe200078e00ff */
[----:B------:R-:W1:Y:S01]  /*0190*/  LDCU UR8, c[0x0][0x3a8] ;  /* 0x00007500ff0877ac */ /* 0x000e620008000800 */
[----:B------:R-:W2:Y:S01]  /*01a0*/  LDCU.64 UR12, c[0x0][0x3c8] ;  /* 0x00007900ff0c77ac */ /* 0x000ea20008000a00 */
[----:B------:R-:W-:-:S04]  /*01b0*/  UISETP.GE.U32.AND UP1, UPT, UR6, 0x8, UPT ;  /* 0x000000080600788c */ /* 0x000fc8000bf26070 */
[----:B------:R-:W-:Y:S01]  /*01c0*/  UISETP.GE.U32.AND.EX UP1, UPT, UR7, URZ, UPT, UP1 ;  /* 0x000000ff0700728c */ /* 0x000fe2000bf26110 */
[----:B0-----:R-:W-:Y:S02]  /*01d0*/  IMAD R5, R3, UR4, RZ ;  /* 0x0000000403057c24 */ /* 0x001fe4000f8e02ff */
[C---:B------:R-:W-:Y:S01]  /*01e0*/  IMAD.WIDE.U32 R10, R2.reuse, UR4, RZ ;  /* 0x00000004020a7c25 */ /* 0x040fe2000f8e00ff */
[----:B------:R-:W-:Y:S01]  /*01f0*/  UMOV UR4, URZ ;  /* 0x000000ff00047c82 */ /* 0x000fe20008000000 */
[----:B-1----:R-:W-:Y:S02]  /*0200*/  ULOP3.LUT UR9, UR8, 0x7, URZ, 0xc0, !UPT ;  /* 0x0000000708097892 */ /* 0x002fe4000f8ec0ff */
[----:B------:R-:W-:Y:S01]  /*0210*/  IMAD R5, R2, UR5, R5 ;  /* 0x0000000502057c24 */ /* 0x000fe2000f8e0205 */
[----:B------:R-:W-:Y:S01]  /*0220*/  UMOV UR5, URZ ;  /* 0x000000ff00057c82 */ /* 0x000fe20008000000 */
[----:B--2---:R-:W-:Y:S01]  /*0230*/  IMAD.WIDE.U32 R8, R0, UR12, RZ ;  /* 0x0000000c00087c25 */ /* 0x004fe2000f8e00ff */
[----:B------:R-:W-:-:S02]  /*0240*/  UISETP.NE.U32.AND UP0, UPT, UR9, URZ, UPT ;  /* 0x000000ff0900728c */ /* 0x000fc4000bf05070 */
[----:B------:R-:W-:Y:S01]  /*0250*/  IADD3 R13, PT, PT, R11, R5, RZ ;  /* 0x000000050b0d7210 */ /* 0x000fe20007ffe0ff */
[----:B------:R-:W-:Y:S01]  /*0260*/  IMAD R7, R0, UR13, R9 ;  /* 0x0000000d00077c24 */ /* 0x000fe2000f8e0209 */
[----:B------:R-:W-:Y:S01]  /*0270*/  UISETP.NE.AND.EX UP0, UPT, URZ, URZ, UPT, UP0 ;  /* 0x000000ffff00728c */ /* 0x000fe2000bf05300 */
[----:B------:R-:W-:Y:S10]  /*0280*/  BRA.U !UP1, `(.L_x_1) ;  /* 0x0000000509407547 */ /* 0x000ff4000b800000 */
[----:B------:R-:W0:Y:S01]  /*0290*/  LDCU.64 UR4, c[0x0][0x390] ;  /* 0x00007200ff0477ac */ /* 0x000e220008000a00 */
[----:B------:R-:W1:Y:S01]  /*02a0*/  LDC.64 R14, c[0x0][0x3b8] ;  /* 0x0000ee00ff0e7b82 */ /* 0x000e620000000a00 */
[----:B------:R-:W-:Y:S01]  /*02b0*/  IMAD.MOV.U32 R18, RZ, RZ, RZ ;  /* 0x000000ffff127224 */ /* 0x000fe200078e00ff */
[----:B------:R-:W2:Y:S06]  /*02c0*/  LDCU.64 UR12, c[0x0][0x388] ;  /* 0x00007100ff0c77ac */ /* 0x000eac0008000a00 */
[----:B------:R-:W3:Y:S01]  /*02d0*/  LDC.64 R16, c[0x0][0x3c0] ;  /* 0x0000f000ff107b82 */ /* 0x000ee20000000a00 */
[----:B0-----:R-:W-:Y:S01]  /*02e0*/  LEA R6, P1, R8, UR4, 0x2 ;  /* 0x0000000408067c11 */ /* 0x001fe2000f8210ff */
[----:B------:R-:W-:-:S03]  /*02f0*/  ULOP3.LUT UR4, UR6, 0xfffffff8, URZ, 0xc0, !UPT ;  /* 0xfffffff806047892 */ /* 0x000fc6000f8ec0ff */
[----:B------:R-:W-:Y:S01]  /*0300*/  LEA.HI.X R7, R8, UR5, R7, 0x2, P1 ;  /* 0x0000000508077c11 */ /* 0x000fe200088f1407 */
[----:B------:R-:W-:Y:S01]  /*0310*/  ULOP3.LUT UR5, UR7, 0x7fffffff, URZ, 0xc0, !UPT ;  /* 0x7fffffff07057892 */ /* 0x000fe2000f8ec0ff */
[----:B--2---:R-:W-:Y:S02]  /*0320*/  LEA R4, P0, R10, UR12, 0x2 ;  /* 0x0000000c0a047c11 */ /* 0x004fe4000f8010ff */
[----:B-1----:R-:W-:Y:S01]  /*0330*/  SHF.L.U64.HI R8, R14, 0x5, R15 ;  /* 0x000000050e087819 */ /* 0x002fe2000001020f */
[----:B------:R-:W-:Y:S01]  /*0340*/  UMOV UR6, UR4 ;  /* 0x0000000400067c82 */ /* 0x000fe20008000000 */
[----:B------:R-:W-:Y:S02]  /*0350*/  LEA.HI.X R5, R10, UR13, R13, 0x2, P0 ;  /* 0x0000000d0a057c11 */ /* 0x000fe400080f140d */
[C---:B------:R-:W-:Y:S01]  /*0360*/  SHF.L.U64.HI R15, R14.reuse, 0x2, R15 ;  /* 0x000000020e0f7819 */ /* 0x040fe2000001020f */
[----:B------:R-:W-:Y:S01]  /*0370*/  UMOV UR7, UR5 ;  /* 0x0000000500077c82 */ /* 0x000fe20008000000 */
[----:B------:R-:W-:-:S02]  /*0380*/  SHF.L.U32 R9, R14, 0x2, RZ ;  /* 0x000000020e097819 */ /* 0x000fc400000006ff */
[C-C-:B---3--:R-:W-:Y:S02]  /*0390*/  SHF.L.U64.HI R24, R16.reuse, 0x5, R17.reuse ;  /* 0x0000000510187819 */ /* 0x148fe40000010211 */
[----:B------:R-:W-:-:S07]  /*03a0*/  SHF.L.U64.HI R17, R16, 0x2, R17 ;  /* 0x0000000210117819 */ /* 0x000fce0000010211 */
.L_x_2:
[----:B------:R-:W2:Y:S04]  /*03b0*/  LDG.E R19, desc[UR10][R4.64] ;  /* 0x0000000a04137981 */ /* 0x000ea8000c1e1900 */
[----:B------:R-:W2:Y:S01]  /*03c0*/  LDG.E R20, desc[UR10][R6.64] ;  /* 0x0000000a06147981 */ /* 0x000ea2000c1e1900 */
[----:B------:R-:W-:Y:S01]  /*03d0*/  IMAD.SHL.U32 R25, R16, 0x4, RZ ;  /* 0x0000000410197824 */ /* 0x000fe200078e00ff */
[----:B------:R-:W-:-:S04]  /*03e0*/  IADD3 R28, P0, PT, R4, R9, RZ ;  /* 0x00000009041c7210 */ /* 0x000fc80007f1e0ff */
[----:B------:R-:W-:Y:S02]  /*03f0*/  IADD3 R22, P1, PT, R6, R25, RZ ;  /* 0x0000001906167210 */ /* 0x000fe40007f3e0ff */
[----:B------:R-:W-:-:S03]  /*0400*/  IADD3.X R29, PT, PT, R5, R15, RZ, P0, !PT ;  /* 0x0000000f051d7210 */ /* 0x000fc600007fe4ff */
[----:B------:R-:W-:Y:S02]  /*0410*/  IMAD.X R23, R7, 0x1, R17, P1 ;  /* 0x0000000107177824 */ /* 0x000fe400008e0611 */
[----:B--2---:R-:W-:Y:S02]  /*0420*/  FFMA R18, R19, R20, R18 ;  /* 0x0000001413127223 */ /* 0x004fe40000000012 */
[----:B------:R0:W2:Y:S04]  /*0430*/  LDG.E R19, desc[UR10][R28.64] ;  /* 0x0000000a1c137981 */ /* 0x0000a8000c1e1900 */
[----:B------:R-:W2:Y:S01]  /*0440*/  LDG.E R20, desc[UR10][R22.64] ;  /* 0x0000000a16147981 */ /* 0x000ea2000c1e1900 */
[----:B------:R-:W-:-:S04]  /*0450*/  IADD3 R26, P0, PT, R28, R9, RZ ;  /* 0x000000091c1a7210 */ /* 0x000fc80007f1e0ff */
[----:B------:R-:W-:Y:S02]  /*0460*/  IADD3.X R27, PT, PT, R29, R15, RZ, P0, !PT ;  /* 0x0000000f1d1b7210 */ /* 0x000fe400007fe4ff */
[----:B0-----:R-:W-:-:S05]  /*0470*/  IADD3 R28, P1, PT, R22, R25, RZ ;  /* 0x00000019161c7210 */ /* 0x001fca0007f3e0ff */
[----:B------:R-:W-:-:S05]  /*0480*/  IMAD.X R29, R23, 0x1, R17, P1 ;  /* 0x00000001171d7824 */ /* 0x000fca00008e0611 */
[----:B------:R-:W3:Y:S01]  /*0490*/  LDG.E R21, desc[UR10][R28.64] ;  /* 0x0000000a1c157981 */ /* 0x000ee2000c1e1900 */
[----:B--2---:R-:W-:Y:S01]  /*04a0*/  FFMA R23, R19, R20, R18 ;  /* 0x0000001413177223 */ /* 0x004fe20000000012 */
[----:B------:R-:W-:Y:S02]  /*04b0*/  IADD3 R18, P0, PT, R26, R9, RZ ;  /* 0x000000091a127210 */ /* 0x000fe40007f1e0ff */
[----:B------:R0:W3:Y:S02]  /*04c0*/  LDG.E R20, desc[UR10][R26.64] ;  /* 0x0000000a1a147981 */ /* 0x0000e4000c1e1900 */
[----:B------:R-:W-:-:S05]  /*04d0*/  IADD3.X R19, PT, PT, R27, R15, RZ, P0, !PT ;  /* 0x0000000f1b137210 */ /* 0x000fca00007fe4ff */
[----:B------:R1:W2:Y:S01]  /*04e0*/  LDG.E R22, desc[UR10][R18.64] ;  /* 0x0000000a12167981 */ /* 0x0002a2000c1e1900 */
[----:B0-----:R-:W-:-:S05]  /*04f0*/  IADD3 R26, P1, PT, R28, R25, RZ ;  /* 0x000000191c1a7210 */ /* 0x001fca0007f3e0ff */
[----:B------:R-:W-:-:S05]  /*0500*/  IMAD.X R27, R29, 0x1, R17, P1 ;  /* 0x000000011d1b7824 */ /* 0x000fca00008e0611 */
[----:B------:R-:W2:Y:S01]  /*0510*/  LDG.E R28, desc[UR10][R26.64] ;  /* 0x0000000a1a1c7981 */ /* 0x000ea2000c1e1900 */
[----:B---3--:R-:W-:Y:S01]  /*0520*/  FFMA R23, R20, R21, R23 ;  /* 0x0000001514177223 */ /* 0x008fe20000000017 */
[----:B------:R-:W-:Y:S02]  /*0530*/  IADD3 R20, P0, PT, R18, R9, RZ ;  /* 0x0000000912147210 */ /* 0x000fe40007f1e0ff */
[----:B-1----:R-:W-:Y:S02]  /*0540*/  IADD3 R18, P1, PT, R26, R25, RZ ;  /* 0x000000191a127210 */ /* 0x002fe40007f3e0ff */
[----:B------:R-:W-:-:S03]  /*0550*/  IADD3.X R21, PT, PT, R19, R15, RZ, P0, !PT ;  /* 0x0000000f13157210 */ /* 0x000fc600007fe4ff */
[----:B------:R-:W-:-:S05]  /*0560*/  IMAD.X R19, R27, 0x1, R17, P1 ;  /* 0x000000011b137824 */ /* 0x000fca00008e0611 */
[----:B------:R-:W3:Y:S01]  /*0570*/  LDG.E R26, desc[UR10][R18.64] ;  /* 0x0000000a121a7981 */ /* 0x000ee2000c1e1900 */
[----:B--2---:R-:W-:-:S03]  /*0580*/  FFMA R23, R22, R28, R23 ;  /* 0x0000001c16177223 */ /* 0x004fc60000000017 */
[----:B------:R0:W3:Y:S01]  /*0590*/  LDG.E R22, desc[UR10][R20.64] ;  /* 0x0000000a14167981 */ /* 0x0000e2000c1e1900 */
[----:B------:R-:W-:-:S04]  /*05a0*/  IADD3 R28, P0, PT, R20, R9, RZ ;  /* 0x00000009141c7210 */ /* 0x000fc80007f1e0ff */
[----:B------:R-:W-:Y:S02]  /*05b0*/  IADD3.X R29, PT, PT, R21, R15, RZ, P0, !PT ;  /* 0x0000000f151d7210 */ /* 0x000fe400007fe4ff */
[----:B0-----:R-:W-:-:S05]  /*05c0*/  IADD3 R20, P1, PT, R18, R25, RZ ;  /* 0x0000001912147210 */ /* 0x001fca0007f3e0ff */
[----:B------:R-:W-:-:S05]  /*05d0*/  IMAD.X R21, R19, 0x1, R17, P1 ;  /* 0x0000000113157824 */ /* 0x000fca00008e0611 */
[----:B------:R-:W2:Y:S01]  /*05e0*/  LDG.E R27, desc[UR10][R20.64] ;  /* 0x0000000a141b7981 */ /* 0x000ea2000c1e1900 */
[----:B---3--:R-:W-:-:S03]  /*05f0*/  FFMA R23, R22, R26, R23 ;  /* 0x0000001a16177223 */ /* 0x008fc60000000017 */
[----:B------:R-:W2:Y:S01]  /*0600*/  LDG.E R26, desc[UR10][R28.64] ;  /* 0x0000000a1c1a7981 */ /* 0x000ea2000c1e1900 */
[----:B------:R-:W-:Y:S02]  /*0610*/  IADD3 R22, P1, PT, R20, R25, RZ ;  /* 0x0000001914167210 */ /* 0x000fe40007f3e0ff */
[----:B------:R-:W-:-:S04]  /*0620*/  IADD3 R18, P0, PT, R28, R9, RZ ;  /* 0x000000091c127210 */ /* 0x000fc80007f1e0ff */
[----:B------:R-:W-:Y:S01]  /*0630*/  IADD3.X R19, PT, PT, R29, R15, RZ, P0, !PT ;  /* 0x0000000f1d137210 */ /* 0x000fe200007fe4ff */
[----:B------:R-:W-:Y:S01]  /*0640*/  UIADD3 UR6, UP1, UPT, UR6, -0x8, URZ ;  /* 0xfffffff806067890 */ /* 0x000fe2000ff3e0ff */
[----:B--2---:R-:W-:Y:S01]  /*0650*/  FFMA R20, R26, R27, R23 ;  /* 0x0000001b1a147223 */ /* 0x004fe20000000017 */
[----:B------:R-:W-:Y:S01]  /*0660*/  IMAD.X R23, R21, 0x1, R17, P1 ;  /* 0x0000000115177824 */ /* 0x000fe200008e0611 */
[----:B------:R-:W-:Y:S02]  /*0670*/  IADD3 R26, P0, PT, R18, R9, RZ ;  /* 0x00000009121a7210 */ /* 0x000fe40007f1e0ff */
[----:B------:R-:W-:Y:S01]  /*0680*/  IADD3 R28, P1, PT, R22, R25, RZ ;  /* 0x00000019161c7210 */ /* 0x000fe20007f3e0ff */
[----:B------:R-:W2:Y:S01]  /*0690*/  LDG.E R18, desc[UR10][R18.64] ;  /* 0x0000000a12127981 */ /* 0x000ea2000c1e1900 */
[----:B------:R-:W-:-:S03]  /*06a0*/  IADD3.X R27, PT, PT, R19, R15, RZ, P0, !PT ;  /* 0x0000000f131b7210 */ /* 0x000fc600007fe4ff */
[----:B------:R-:W-:Y:S01]  /*06b0*/  IMAD.X R29, R23, 0x1, R17, P1 ;  /* 0x00000001171d7824 */ /* 0x000fe200008e0611 */
[----:B------:R-:W2:Y:S04]  /*06c0*/  LDG.E R25, desc[UR10][R22.64] ;  /* 0x0000000a16197981 */ /* 0x000ea8000c1e1900 */
[----:B------:R-:W3:Y:S04]  /*06d0*/  LDG.E R27, desc[UR10][R26.64] ;  /* 0x0000000a1a1b7981 */ /* 0x000ee8000c1e1900 */
[----:B------:R-:W3:Y:S01]  /*06e0*/  LDG.E R28, desc[UR10][R28.64] ;  /* 0x0000000a1c1c7981 */ /* 0x000ee2000c1e1900 */
[----:B------:R-:W-:-:S02]  /*06f0*/  UIADD3.X UR7, UPT, UPT, UR7, -0x1, URZ, UP1, !UPT ;  /* 0xffffffff07077890 */ /* 0x000fc40008ffe4ff */
[----:B------:R-:W-:-:S04]  /*0700*/  UISETP.NE.U32.AND UP1, UPT, UR6, URZ, UPT ;  /* 0x000000ff0600728c */ /* 0x000fc8000bf25070 */
[----:B------:R-:W-:Y:S01]  /*0710*/  UISETP.NE.AND.EX UP1, UPT, UR7, URZ, UPT, UP1 ;  /* 0x000000ff0700728c */ /* 0x000fe2000bf25310 */
[----:B------:R-:W-:Y:S02]  /*0720*/  LEA R6, P1, R16, R6, 0x5 ;  /* 0x0000000610067211 */ /* 0x000fe400078228ff */
[----:B------:R-:W-:-:S03]  /*0730*/  LEA R4, P0, R14, R4, 0x5 ;  /* 0x000000040e047211 */ /* 0x000fc600078028ff */
[----:B------:R-:W-:Y:S01]  /*0740*/  IMAD.X R7, R7, 0x1, R24, P1 ;  /* 0x0000000107077824 */ /* 0x000fe200008e0618 */
[----:B------:R-:W-:Y:S01]  /*0750*/  IADD3.X R5, PT, PT, R5, R8, RZ, P0, !PT ;  /* 0x0000000805057210 */ /* 0x000fe200007fe4ff */
[----:B--2---:R-:W-:-:S04]  /*0760*/  FFMA R20, R18, R25, R20 ;  /* 0x0000001912147223 */ /* 0x004fc80000000014 */
[----:B---3--:R-:W-:Y:S01]  /*0770*/  FFMA R18, R27, R28, R20 ;  /* 0x0000001c1b127223 */ /* 0x008fe20000000014 */
[----:B------:R-:W-:Y:S06]  /*0780*/  BRA.U UP1, `(.L_x_2) ;  /* 0xfffffffd01087547 */ /* 0x000fec000b83ffff */
.L_x_1:
[----:B------:R-:W-:Y:S05]  /*0790*/  BRA.U !UP0, `(.L_x_0) ;  /* 0x0000000908187547 */ /* 0x000fea000b800000 */
[----:B------:R-:W0:Y:S01]  /*07a0*/  LDCU.64 UR12, c[0x0][0x3c8] ;  /* 0x00007900ff0c77ac */ /* 0x000e220008000a00 */
[----:B------:R-:W-:Y:S02]  /*07b0*/  UISETP.GE.U32.AND UP0, UPT, UR9, 0x4, UPT ;  /* 0x000000040900788c */ /* 0x000fe4000bf06070 */
[----:B------:R-:W-:Y:S02]  /*07c0*/  ULOP3.LUT UR7, UR8, 0x3, URZ, 0xc0, !UPT ;  /* 0x0000000308077892 */ /* 0x000fe4000f8ec0ff */
[----:B------:R-:W-:Y:S02]  /*07d0*/  UISETP.GE.U32.AND.EX UP0, UPT, URZ, URZ, UPT, UP0 ;  /* 0x000000ffff00728c */ /* 0x000fe4000bf06100 */
[----:B------:R-:W-:-:S04]  /*07e0*/  UISETP.NE.U32.AND UP1, UPT, UR7, URZ, UPT ;  /* 0x000000ff0700728c */ /* 0x000fc8000bf25070 */
[----:B------:R-:W-:Y:S01]  /*07f0*/  UISETP.NE.AND.EX UP1, UPT, URZ, URZ, UPT, UP1 ;  /* 0x000000ffff00728c */ /* 0x000fe2000bf25310 */
[----:B0-----:R-:W-:-:S04]  /*0800*/  IMAD.WIDE.U32 R4, R0, UR12, RZ ;  /* 0x0000000c00047c25 */ /* 0x001fc8000f8e00ff */
[----:B------:R-:W-:Y:S01]  /*0810*/  IMAD R27, R0, UR13, R5 ;  /* 0x0000000d001b7c24 */ /* 0x000fe2000f8e0205 */
[----:B------:R-:W-:Y:S06]  /*0820*/  BRA.U !UP0, `(.L_x_3) ;  /* 0x0000000108ec7547 */ /* 0x000fec000b800000 */
[----:B------:R-:W0:Y:S01]  /*0830*/  LDC.64 R22, c[0x0][0x3b8] ;  /* 0x0000ee00ff167b82 */ /* 0x000e220000000a00 */
[----:B------:R-:W1:Y:S01]  /*0840*/  LDCU.64 UR12, c[0x0][0x388] ;  /* 0x00007100ff0c77ac */ /* 0x000e620008000a00 */
[----:B------:R-:W-:Y:S01]  /*0850*/  MOV R12, R10 ;  /* 0x0000000a000c7202 */ /* 0x000fe20000000f00 */
[----:B------:R-:W-:Y:S01]  /*0860*/  IMAD.MOV.U32 R26, RZ, RZ, R4 ;  /* 0x000000ffff1a7224 */ /* 0x000fe200078e0004 */
[----:B------:R-:W2:Y:S04]  /*0870*/  LDCU.64 UR14, c[0x0][0x390] ;  /* 0x00007200ff0e77ac */ /* 0x000ea80008000a00 */
[----:B------:R-:W3:Y:S01]  /*0880*/  LDC.64 R14, c[0x0][0x3c0] ;  /* 0x0000f000ff0e7b82 */ /* 0x000ee20000000a00 */
[C---:B0-----:R-:W-:Y:S02]  /*0890*/  IMAD R6, R22.reuse, UR5, RZ ;  /* 0x0000000516067c24 */ /* 0x041fe4000f8e02ff */
[----:B------:R-:W-:-:S04]  /*08a0*/  IMAD.WIDE.U32 R8, R22, UR4, R12 ;  /* 0x0000000416087c25 */ /* 0x000fc8000f8e000c */
[----:B------:R-:W-:Y:S01]  /*08b0*/  IMAD R17, R23, UR4, R6 ;  /* 0x0000000417117c24 */ /* 0x000fe2000f8e0206 */
[----:B-1----:R-:W-:Y:S01]  /*08c0*/  LEA R28, P0, R8, UR12, 0x2 ;  /* 0x0000000c081c7c11 */ /* 0x002fe2000f8010ff */
[C---:B---3--:R-:W-:Y:S01]  /*08d0*/  IMAD R16, R14.reuse, UR5, RZ ;  /* 0x000000050e107c24 */ /* 0x048fe2000f8e02ff */
[----:B------:R-:W-:Y:S02]  /*08e0*/  UIADD3 UR5, UPT, UPT, UR4, 0x1, URZ ;  /* 0x0000000104057890 */ /* 0x000fe4000fffe0ff */
[----:B------:R-:W-:Y:S01]  /*08f0*/  IMAD.WIDE.U32 R6, R14, UR4, R26 ;  /* 0x000000040e067c25 */ /* 0x000fe2000f8e001a */
[----:B------:R-:W-:-:S03]  /*0900*/  IADD3 R9, PT, PT, R9, R17, RZ ;  /* 0x0000001109097210 */ /* 0x000fc60007ffe0ff */
[----:B------:R-:W-:Y:S01]  /*0910*/  IMAD R17, R15, UR4, R16 ;  /* 0x000000040f117c24 */ /* 0x000fe2000f8e0210 */
[----:B------:R-:W-:Y:S01]  /*0920*/  LEA.HI.X R29, R8, UR13, R9, 0x2, P0 ;  /* 0x0000000d081d7c11 */ /* 0x000fe200080f1409 */
[----:B------:R-:W-:Y:S01]  /*0930*/  IMAD.WIDE.U32 R8, R22, UR5, R12 ;  /* 0x0000000516087c25 */ /* 0x000fe2000f8e000c */
[----:B--2---:R-:W-:-:S03]  /*0940*/  LEA R24, P0, R6, UR14, 0x2 ;  /* 0x0000000e06187c11 */ /* 0x004fc6000f8010ff */
[----:B------:R-:W-:Y:S01]  /*0950*/  IMAD.IADD R7, R7, 0x1, R17 ;  /* 0x0000000107077824 */ /* 0x000fe200078e0211 */
[----:B------:R-:W-:Y:S01]  /*0960*/  UIADD3 UR6, UPT, UPT, UR4, 0x2, URZ ;  /* 0x0000000204067890 */ /* 0x000fe2000fffe0ff */
[----:B------:R-:W-:Y:S01]  /*0970*/  IMAD R9, R23, UR5, R9 ;  /* 0x0000000517097c24 */ /* 0x000fe2000f8e0209 */
[----:B------:R-:W2:Y:S02]  /*0980*/  LDG.E R29, desc[UR10][R28.64] ;  /* 0x0000000a1c1d7981 */ /* 0x000ea4000c1e1900 */
[----:B------:R-:W-:Y:S01]  /*0990*/  LEA.HI.X R25, R6, UR15, R7, 0x2, P0 ;  /* 0x0000000f06197c11 */ /* 0x000fe200080f1407 */
[----:B------:R-:W-:Y:S01]  /*09a0*/  IMAD.WIDE.U32 R6, R14, UR5, R26 ;  /* 0x000000050e067c25 */ /* 0x000fe2000f8e001a */
[----:B------:R-:W-:-:S03]  /*09b0*/  LEA R16, P0, R8, UR12, 0x2 ;  /* 0x0000000c08107c11 */ /* 0x000fc6000f8010ff */
[----:B------:R-:W-:Y:S01]  /*09c0*/  IMAD R7, R15, UR5, R7 ;  /* 0x000000050f077c24 */ /* 0x000fe2000f8e0207 */
[----:B------:R-:W-:Y:S01]  /*09d0*/  LEA.HI.X R17, R8, UR13, R9, 0x2, P0 ;  /* 0x0000000d08117c11 */ /* 0x000fe200080f1409 */
[----:B------:R-:W2:Y:S01]  /*09e0*/  LDG.E R25, desc[UR10][R24.64] ;  /* 0x0000000a18197981 */ /* 0x000ea2000c1e1900 */
[C---:B------:R-:W-:Y:S01]  /*09f0*/  LEA R20, P0, R6.reuse, UR14, 0x2 ;  /* 0x0000000e06147c11 */ /* 0x040fe2000f8010ff */
[----:B------:R-:W-:Y:S02]  /*0a00*/  UIADD3 UR5, UPT, UPT, UR4, 0x3, URZ ;  /* 0x0000000304057890 */ /* 0x000fe4000fffe0ff */
[----:B------:R0:W3:Y:S01]  /*0a10*/  LDG.E R19, desc[UR10][R16.64] ;  /* 0x0000000a10137981 */ /* 0x0000e2000c1e1900 */
[----:B------:R-:W-:Y:S01]  /*0a20*/  LEA.HI.X R21, R6, UR15, R7, 0x2, P0 ;  /* 0x0000000f06157c11 */ /* 0x000fe200080f1407 */
[----:B------:R-:W-:-:S04]  /*0a30*/  IMAD.WIDE.U32 R6, R22, UR6, R12 ;  /* 0x0000000616067c25 */ /* 0x000fc8000f8e000c */
[----:B------:R-:W-:Y:S01]  /*0a40*/  IMAD R7, R23, UR6, R7 ;  /* 0x0000000617077c24 */ /* 0x000fe2000f8e0207 */
[----:B------:R-:W-:Y:S01]  /*0a50*/  LEA R8, P0, R6, UR12, 0x2 ;  /* 0x0000000c06087c11 */ /* 0x000fe2000f8010ff */
[----:B------:R1:W3:Y:S01]  /*0a60*/  LDG.E R24, desc[UR10][R20.64] ;  /* 0x0000000a14187981 */ /* 0x0002e2000c1e1900 */
[----:B0-----:R-:W-:Y:S02]  /*0a70*/  IMAD.WIDE.U32 R16, R14, UR6, R26 ;  /* 0x000000060e107c25 */ /* 0x001fe4000f8e001a */
[----:B------:R-:W-:Y:S02]  /*0a80*/  LEA.HI.X R9, R6, UR13, R7, 0x2, P0 ;  /* 0x0000000d06097c11 */ /* 0x000fe400080f1407 */
[----:B------:R-:W-:Y:S02]  /*0a90*/  IMAD R17, R15, UR6, R17 ;  /* 0x000000060f117c24 */ /* 0x000fe4000f8e0211 */
[----:B------:R-:W-:Y:S02]  /*0aa0*/  IMAD.WIDE.U32 R6, R14, UR5, R26 ;  /* 0x000000050e067c25 */ /* 0x000fe4000f8e001a */
[----:B------:R-:W4:Y:S02]  /*0ab0*/  LDG.E R9, desc[UR10][R8.64] ;  /* 0x0000000a08097981 */ /* 0x000f24000c1e1900 */
[----:B-1----:R-:W-:Y:S01]  /*0ac0*/  IMAD.WIDE.U32 R20, R22, UR5, R12 ;  /* 0x0000000516147c25 */ /* 0x002fe2000f8e000c */
[----:B------:R-:W-:-:S03]  /*0ad0*/  LEA R22, P1, R16, UR14, 0x2 ;  /* 0x0000000e10167c11 */ /* 0x000fc6000f8210ff */
[----:B------:R-:W-:Y:S01]  /*0ae0*/  IMAD R21, R23, UR5, R21 ;  /* 0x0000000517157c24 */ /* 0x000fe2000f8e0215 */
[----:B------:R-:W-:Y:S01]  /*0af0*/  LEA R14, P0, R20, UR12, 0x2 ;  /* 0x0000000c140e7c11 */ /* 0x000fe2000f8010ff */
[----:B------:R-:W-:Y:S01]  /*0b00*/  IMAD R7, R15, UR5, R7 ;  /* 0x000000050f077c24 */ /* 0x000fe2000f8e0207 */
[----:B------:R-:W-:Y:S02]  /*0b10*/  LEA.HI.X R23, R16, UR15, R17, 0x2, P1 ;  /* 0x0000000f10177c11 */ /* 0x000fe400088f1411 */
[----:B------:R-:W-:Y:S02]  /*0b20*/  LEA R16, P1, R6, UR14, 0x2 ;  /* 0x0000000e06107c11 */ /* 0x000fe4000f8210ff */
[----:B------:R-:W-:Y:S01]  /*0b30*/  LEA.HI.X R15, R20, UR13, R21, 0x2, P0 ;  /* 0x0000000d140f7c11 */ /* 0x000fe200080f1415 */
[----:B------:R-:W4:Y:S01]  /*0b40*/  LDG.E R22, desc[UR10][R22.64] ;  /* 0x0000000a16167981 */ /* 0x000f22000c1e1900 */
[----:B------:R-:W-:-:S04]  /*0b50*/  LEA.HI.X R17, R6, UR15, R7, 0x2, P1 ;  /* 0x0000000f06117c11 */ /* 0x000fc800088f1407 */
[----:B------:R-:W5:Y:S04]  /*0b60*/  LDG.E R15, desc[UR10][R14.64] ;  /* 0x0000000a0e0f7981 */ /* 0x000f68000c1e1900 */
[----:B------:R-:W5:Y:S01]  /*0b70*/  LDG.E R16, desc[UR10][R16.64] ;  /* 0x0000000a10107981 */ /* 0x000f62000c1e1900 */
[----:B------:R-:W-:Y:S01]  /*0b80*/  UIADD3 UR4, UPT, UPT, UR4, 0x4, URZ ;  /* 0x0000000404047890 */ /* 0x000fe2000fffe0ff */
[----:B------:R-:W-:Y:S01]  /*0b90*/  UMOV UR5, URZ ;  /* 0x000000ff00057c82 */ /* 0x000fe20008000000 */
[----:B--2---:R-:W-:-:S04]  /*0ba0*/  FFMA R18, R29, R25, R18 ;  /* 0x000000191d127223 */ /* 0x004fc80000000012 */
[----:B---3--:R-:W-:-:S04]  /*0bb0*/  FFMA R18, R19, R24, R18 ;  /* 0x0000001813127223 */ /* 0x008fc80000000012 */
[----:B----4-:R-:W-:-:S04]  /*0bc0*/  FFMA R18, R9, R22, R18 ;  /* 0x0000001609127223 */ /* 0x010fc80000000012 */
[----:B-----5:R-:W-:-:S07]  /*0bd0*/  FFMA R18, R15, R16, R18 ;  /* 0x000000100f127223 */ /* 0x020fce0000000012 */
.L_x_3:
[----:B------:R-:W-:Y:S05]  /*0be0*/  BRA.U !UP1, `(.L_x_0) ;  /* 0x0000000509047547 */ /* 0x000fea000b800000 */
[----:B------:R-:W-:Y:S02]  /*0bf0*/  UISETP.NE.U32.AND UP1, UPT, UR7, 0x1, UPT ;  /* 0x000000010700788c */ /* 0x000fe4000bf25070 */
[----:B------:R-:W-:Y:S02]  /*0c00*/  ULOP3.LUT UR6, UR8, 0x1, URZ, 0xc0, !UPT ;  /* 0x0000000108067892 */ /* 0x000fe4000f8ec0ff */
[----:B------:R-:W-:Y:S02]  /*0c10*/  UISETP.NE.AND.EX UP1, UPT, URZ, URZ, UPT, UP1 ;  /* 0x000000ffff00728c */ /* 0x000fe4000bf25310 */
[----:B------:R-:W-:-:S04]  /*0c20*/  UISETP.NE.U32.AND UP0, UPT, UR6, 0x1, UPT ;  /* 0x000000010600788c */ /* 0x000fc8000bf05070 */
[----:B------:R-:W-:-:S03]  /*0c30*/  UISETP.NE.U32.AND.EX UP0, UPT, URZ, URZ, UPT, UP0 ;  /* 0x000000ffff00728c */ /* 0x000fc6000bf05100 */
[----:B------:R-:W-:Y:S08]  /*0c40*/  BRA.U !UP1, `(.L_x_4) ;  /* 0x0000000109947547 */ /* 0x000ff0000b800000 */
[----:B------:R-:W0:Y:S01]  /*0c50*/  LDC.64 R6, c[0x0][0x3b8] ;  /* 0x0000ee00ff067b82 */ /* 0x000e220000000a00 */
[----:B------:R-:W1:Y:S01]  /*0c60*/  LDCU.64 UR6, c[0x0][0x388] ;  /* 0x00007100ff0677ac */ /* 0x000e620008000a00 */
[----:B------:R-:W-:Y:S02]  /*0c70*/  MOV R24, R10 ;  /* 0x0000000a00187202 */ /* 0x000fe40000000f00 */
[----:B------:R-:W-:Y:S01]  /*0c80*/  MOV R25, R13 ;  /* 0x0000000d00197202 */ /* 0x000fe20000000f00 */
[----:B------:R-:W2:Y:S01]  /*0c90*/  LDCU.64 UR8, c[0x0][0x390] ;  /* 0x00007200ff0877ac */ /* 0x000ea20008000a00 */
[----:B------:R-:W-:Y:S02]  /*0ca0*/  MOV R17, R27 ;  /* 0x0000001b00117202 */ /* 0x000fe40000000f00 */
[----:B------:R-:W3:Y:S01]  /*0cb0*/  LDC.64 R8, c[0x0][0x3c0] ;  /* 0x0000f000ff087b82 */ /* 0x000ee20000000a00 */
[----:B------:R-:W-:Y:S01]  /*0cc0*/  UIADD3 UR12, UPT, UPT, UR4, 0x1, URZ ;  /* 0x00000001040c7890 */ /* 0x000fe2000fffe0ff */
[----:B0-----:R-:W-:-:S02]  /*0cd0*/  IMAD R16, R6, UR5, RZ ;  /* 0x0000000506107c24 */ /* 0x001fc4000f8e02ff */
[----:B------:R-:W-:-:S04]  /*0ce0*/  IMAD.WIDE.U32 R14, R6, UR4, R24 ;  /* 0x00000004060e7c25 */ /* 0x000fc8000f8e0018 */
[----:B------:R-:W-:Y:S01]  /*0cf0*/  IMAD R19, R7, UR4, R16 ;  /* 0x0000000407137c24 */ /* 0x000fe2000f8e0210 */
[----:B-1----:R-:W-:Y:S01]  /*0d00*/  LEA R22, P0, R14, UR6, 0x2 ;  /* 0x000000060e167c11 */ /* 0x002fe2000f8010ff */
[----:B------:R-:W-:Y:S02]  /*0d10*/  IMAD.MOV.U32 R16, RZ, RZ, R4 ;  /* 0x000000ffff107224 */ /* 0x000fe400078e0004 */
[C---:B---3--:R-:W-:Y:S01]  /*0d20*/  IMAD R28, R8.reuse, UR5, RZ ;  /* 0x00000005081c7c24 */ /* 0x048fe2000f8e02ff */
[----:B------:R-:W-:Y:S01]  /*0d30*/  IADD3 R15, PT, PT, R15, R19, RZ ;  /* 0x000000130f0f7210 */ /* 0x000fe20007ffe0ff */
[----:B------:R-:W-:-:S03]  /*0d40*/  IMAD.WIDE.U32 R20, R8, UR4, R16 ;  /* 0x0000000408147c25 */ /* 0x000fc6000f8e0010 */
[----:B------:R-:W-:Y:S01]  /*0d50*/  LEA.HI.X R23, R14, UR7, R15, 0x2, P0 ;  /* 0x000000070e177c11 */ /* 0x000fe200080f140f */
[----:B------:R-:W-:Y:S02]  /*0d60*/  IMAD R19, R9, UR4, R28 ;  /* 0x0000000409137c24 */ /* 0x000fe4000f8e021c */
[----:B------:R-:W-:Y:S01]  /*0d70*/  IMAD.WIDE.U32 R24, R6, UR12, R24 ;  /* 0x0000000c06187c25 */ /* 0x000fe2000f8e0018 */
[----:B--2---:R-:W-:Y:S02]  /*0d80*/  LEA R6, P1, R20, UR8, 0x2 ;  /* 0x0000000814067c11 */ /* 0x004fe4000f8210ff */
[----:B------:R-:W2:Y:S01]  /*0d90*/  LDG.E R23, desc[UR10][R22.64] ;  /* 0x0000000a16177981 */ /* 0x000ea2000c1e1900 */
[----:B------:R-:W-:Y:S02]  /*0da0*/  IMAD.IADD R19, R21, 0x1, R19 ;  /* 0x0000000115137824 */ /* 0x000fe400078e0213 */
[----:B------:R-:W-:Y:S01]  /*0db0*/  IMAD.WIDE.U32 R16, R8, UR12, R16 ;  /* 0x0000000c08107c25 */ /* 0x000fe2000f8e0010 */
[----:B------:R-:W-:-:S03]  /*0dc0*/  LEA R8, P0, R24, UR6, 0x2 ;  /* 0x0000000618087c11 */ /* 0x000fc6000f8010ff */
[----:B------:R-:W-:Y:S01]  /*0dd0*/  IMAD R15, R7, UR12, R25 ;  /* 0x0000000c070f7c24 */ /* 0x000fe2000f8e0219 */
[----:B------:R-:W-:Y:S01]  /*0de0*/  LEA.HI.X R7, R20, UR9, R19, 0x2, P1 ;  /* 0x0000000914077c11 */ /* 0x000fe200088f1413 */
[----:B------:R-:W-:Y:S01]  /*0df0*/  IMAD R17, R9, UR12, R17 ;  /* 0x0000000c09117c24 */ /* 0x000fe2000f8e0211 */
[----:B------:R-:W-:Y:S02]  /*0e00*/  LEA R14, P1, R16, UR8, 0x2 ;  /* 0x00000008100e7c11 */ /* 0x000fe4000f8210ff */
[----:B------:R-:W-:Y:S01]  /*0e10*/  LEA.HI.X R9, R24, UR7, R15, 0x2, P0 ;  /* 0x0000000718097c11 */ /* 0x000fe200080f140f */
[----:B------:R-:W2:Y:S01]  /*0e20*/  LDG.E R6, desc[UR10][R6.64] ;  /* 0x0000000a06067981 */ /* 0x000ea2000c1e1900 */
[----:B------:R-:W-:-:S04]  /*0e30*/  LEA.HI.X R15, R16, UR9, R17, 0x2, P1 ;  /* 0x00000009100f7c11 */ /* 0x000fc800088f1411 */
[----:B------:R-:W3:Y:S04]  /*0e40*/  LDG.E R9, desc[UR10][R8.64] ;  /* 0x0000000a08097981 */ /* 0x000ee8000c1e1900 */
[----:B------:R-:W3:Y:S01]  /*0e50*/  LDG.E R14, desc[UR10][R14.64] ;  /* 0x0000000a0e0e7981 */ /* 0x000ee2000c1e1900 */
[----:B------:R-:W-:Y:S01]  /*0e60*/  UIADD3 UR4, UPT, UPT, UR4, 0x2, URZ ;  /* 0x0000000204047890 */ /* 0x000fe2000fffe0ff */
[----:B------:R-:W-:Y:S01]  /*0e70*/  UMOV UR5, URZ ;  /* 0x000000ff00057c82 */ /* 0x000fe20008000000 */
[----:B--2---:R-:W-:-:S04]  /*0e80*/  FFMA R18, R23, R6, R18 ;  /* 0x0000000617127223 */ /* 0x004fc80000000012 */
[----:B---3--:R-:W-:-:S07]  /*0e90*/  FFMA R18, R9, R14, R18 ;  /* 0x0000000e09127223 */ /* 0x008fce0000000012 */
.L_x_4:
[----:B------:R-:W-:Y:S05]  /*0ea0*/  BRA.U UP0, `(.L_x_0) ;  /* 0x0000000100547547 */ /* 0x000fea000b800000 */
[----:B------:R-:W0:Y:S01]  /*0eb0*/  LDC.64 R8, c[0x0][0x3b8] ;  /* 0x0000ee00ff087b82 */ /* 0x000e220000000a00 */
[----:B------:R-:W1:Y:S01]  /*0ec0*/  LDCU.64 UR6, c[0x0][0x388] ;  /* 0x00007100ff0677ac */ /* 0x000e620008000a00 */
[----:B------:R-:W-:Y:S02]  /*0ed0*/  MOV R11, R13 ;  /* 0x0000000d000b7202 */ /* 0x000fe40000000f00 */
[----:B------:R-:W-:Y:S01]  /*0ee0*/  MOV R26, R4 ;  /* 0x00000004001a7202 */ /* 0x000fe20000000f00 */
[----:B------:R-:W2:Y:S03]  /*0ef0*/  LDCU.64 UR8, c[0x0][0x390] ;  /* 0x00007200ff0877ac */ /* 0x000ea60008000a00 */
[----:B------:R-:W3:Y:S01]  /*0f00*/  LDC.64 R6, c[0x0][0x3c0] ;  /* 0x0000f000ff067b82 */ /* 0x000ee20000000a00 */
[C---:B0-----:R-:W-:Y:S02]  /*0f10*/  IMAD R12, R8.reuse, UR5, RZ ;  /* 0x00000005080c7c24 */ /* 0x041fe4000f8e02ff */
[----:B------:R-:W-:-:S04]  /*0f20*/  IMAD.WIDE.U32 R4, R8, UR4, R10 ;  /* 0x0000000408047c25 */ /* 0x000fc8000f8e000a */
[----:B------:R-:W-:Y:S02]  /*0f30*/  IMAD R9, R9, UR4, R12 ;  /* 0x0000000409097c24 */ /* 0x000fe4000f8e020c */
[C---:B---3--:R-:W-:Y:S02]  /*0f40*/  IMAD R14, R6.reuse, UR5, RZ ;  /* 0x00000005060e7c24 */ /* 0x048fe4000f8e02ff */
[----:B------:R-:W-:Y:S01]  /*0f50*/  IMAD.WIDE.U32 R10, R6, UR4, R26 ;  /* 0x00000004060a7c25 */ /* 0x000fe2000f8e001a */
[----:B-1----:R-:W-:-:S03]  /*0f60*/  LEA R6, P0, R4, UR6, 0x2 ;  /* 0x0000000604067c11 */ /* 0x002fc6000f8010ff */
[----:B------:R-:W-:Y:S01]  /*0f70*/  IMAD R13, R7, UR4, R14 ;  /* 0x00000004070d7c24 */ /* 0x000fe2000f8e020e */
[----:B--2---:R-:W-:Y:S01]  /*0f80*/  LEA R8, P1, R10, UR8, 0x2 ;  /* 0x000000080a087c11 */ /* 0x004fe2000f8210ff */
[----:B------:R-:W-:-:S03]  /*0f90*/  IMAD.IADD R7, R5, 0x1, R9 ;  /* 0x0000000105077824 */ /* 0x000fc600078e0209 */
[----:B------:R-:W-:Y:S02]  /*0fa0*/  IADD3 R5, PT, PT, R11, R13, RZ ;  /* 0x0000000d0b057210 */ /* 0x000fe40007ffe0ff */
[----:B------:R-:W-:Y:S02]  /*0fb0*/  LEA.HI.X R7, R4, UR7, R7, 0x2, P0 ;  /* 0x0000000704077c11 */ /* 0x000fe400080f1407 */
[----:B------:R-:W-:-:S04]  /*0fc0*/  LEA.HI.X R9, R10, UR9, R5, 0x2, P1 ;  /* 0x000000090a097c11 */ /* 0x000fc800088f1405 */
[----:B------:R-:W2:Y:S04]  /*0fd0*/  LDG.E R7, desc[UR10][R6.64] ;  /* 0x0000000a06077981 */ /* 0x000ea8000c1e1900 */
[----:B------:R-:W2:Y:S02]  /*0fe0*/  LDG.E R8, desc[UR10][R8.64] ;  /* 0x0000000a08087981 */ /* 0x000ea4000c1e1900 */
[----:B--2---:R-:W-:-:S07]  /*0ff0*/  FFMA R18, R7, R8, R18 ;  /* 0x0000000807127223 */ /* 0x004fce0000000012 */
.L_x_0:
[----:B------:R-:W0:Y:S01]  /*1000*/  LDCU.128 UR4, c[0x0][0x3d0] ;  /* 0x00007a00ff0477ac */ /* 0x000e220008000c00 */
[----:B------:R-:W1:Y:S01]  /*1010*/  LDCU.64 UR8, c[0x0][0x380] ;  /* 0x00007000ff0877ac */ /* 0x000e620008000a00 */
[----:B0-----:R-:W-:Y:S02]  /*1020*/  IMAD R3, R3, UR4, RZ ;  /* 0x0000000403037c24 */ /* 0x001fe4000f8e02ff */
[----:B------:R-:W-:-:S04]  /*1030*/  IMAD.WIDE.U32 R4, R2, UR4, RZ ;  /* 0x0000000402047c25 */ /* 0x000fc8000f8e00ff */
[----:B------:R-:W-:-:S05]  /*1040*/  IMAD R3, R2, UR5, R3 ;  /* 0x0000000502037c24 */ /* 0x000fca000f8e0203 */
[----:B------:R-:W-:-:S03]  /*1050*/  IADD3 R5, PT, PT, R5, R3, RZ ;  /* 0x0000000305057210 */ /* 0x000fc60007ffe0ff */
[----:B------:R-:W-:-:S04]  /*1060*/  IMAD.WIDE.U32 R2, R0, UR6, R4 ;  /* 0x0000000600027c25 */ /* 0x000fc8000f8e0004 */
[----:B------:R-:W-:Y:S01]  /*1070*/  IMAD R3, R0, UR7, R3 ;  /* 0x0000000700037c24 */ /* 0x000fe2000f8e0203 */
[----:B-1----:R-:W-:-:S04]  /*1080*/  LEA R4, P0, R2, UR8, 0x2 ;  /* 0x0000000802047c11 */ /* 0x002fc8000f8010ff */
[----:B------:R-:W-:-:S05]  /*1090*/  LEA.HI.X R5, R2, UR9, R3, 0x2, P0 ;  /* 0x0000000902057c11 */ /* 0x000fca00080f1403 */
[----:B------:R-:W-:Y:S01]  /*10a0*/  STG.E desc[UR10][R4.64], R18 ;  /* 0x0000001204007986 */ /* 0x000fe2000c10190a */
[----:B------:R-:W-:Y:S05]  /*10b0*/  EXIT ;  /* 0x000000000000794d */ /* 0x000fea0003800000 */
.L_x_5:
[----:B------:R-:W-:-:S00]  /*10c0*/  BRA `(.L_x_5) ;  /* 0xfffffffc00fc7947 */ /* 0x000fc0000383ffff */
[----:B------:R-:W-:-:S00]  /*10d0*/  NOP ;  /* 0x0000000000007918 */ /* 0x000fc00000000000 */
        /* <DEDUP_REMOVED lines=10> */
.L_x_6:


//--------------------- .nv.shared.reserved.0     --------------------------
	.section	.nv.shared.reserved.0,"aw",@nobits
	.weak		__nv_reservedSMEM_offset_0_alias
	.size		__nv_reservedSMEM_offset_0_alias, 0, 64
	.other		__nv_reservedSMEM_offset_0_alias,@"STO_CUDA_RESERVED_SHARED STV_DEFAULT"
__nv_reservedSMEM_offset_0_alias:
	.zero		0
	.zero		64


//--------------------- .nv.constant0._Z17naive_cuda_matmalPfPKfS1_llllllllll --------------------------
	.section	.nv.constant0._Z17naive_cuda_matmalPfPKfS1_llllllllll,"a",@progbits
	.sectionflags	@""
	.align	4
.nv.constant0._Z17naive_cuda_matmalPfPKfS1_llllllllll:
	.zero		1000


//--------------------- SYMBOLS --------------------------

	.type		.nv.reservedSmem.offset0,@object
	.size		.nv.reservedSmem.offset0,0x4
